//
// Generated by NVIDIA NVVM Compiler
//
// Compiler Build ID: CL-36424714
// Cuda compilation tools, release 13.0, V13.0.88
// Based on NVVM 20.0.0
//

.version 9.0
.target sm_100
.address_size 64

	// .globl	_Z8sgemm_v5ILj32ELj32ELj32ELj4ELj2EEvPfS0_S0_iii
// _ZZ8sgemm_v5ILj32ELj32ELj32ELj4ELj2EEvPfS0_S0_iiiE8a_shared has been demoted
// _ZZ8sgemm_v5ILj32ELj32ELj32ELj4ELj2EEvPfS0_S0_iiiE8b_shared has been demoted

.visible .entry _Z8sgemm_v5ILj32ELj32ELj32ELj4ELj2EEvPfS0_S0_iii(
	.param .u64 .ptr .align 1 _Z8sgemm_v5ILj32ELj32ELj32ELj4ELj2EEvPfS0_S0_iii_param_0,
	.param .u64 .ptr .align 1 _Z8sgemm_v5ILj32ELj32ELj32ELj4ELj2EEvPfS0_S0_iii_param_1,
	.param .u64 .ptr .align 1 _Z8sgemm_v5ILj32ELj32ELj32ELj4ELj2EEvPfS0_S0_iii_param_2,
	.param .u32 _Z8sgemm_v5ILj32ELj32ELj32ELj4ELj2EEvPfS0_S0_iii_param_3,
	.param .u32 _Z8sgemm_v5ILj32ELj32ELj32ELj4ELj2EEvPfS0_S0_iii_param_4,
	.param .u32 _Z8sgemm_v5ILj32ELj32ELj32ELj4ELj2EEvPfS0_S0_iii_param_5
)
{
	.reg .pred 	%p<4>;
	.reg .b32 	%r<55>;
	.reg .b32 	%f<99>;
	.reg .b64 	%rd<31>;
	// demoted variable
	.shared .align 4 .b8 _ZZ8sgemm_v5ILj32ELj32ELj32ELj4ELj2EEvPfS0_S0_iiiE8a_shared[4096];
	// demoted variable
	.shared .align 4 .b8 _ZZ8sgemm_v5ILj32ELj32ELj32ELj4ELj2EEvPfS0_S0_iiiE8b_shared[4096];
	ld.param.u64 	%rd5, [_Z8sgemm_v5ILj32ELj32ELj32ELj4ELj2EEvPfS0_S0_iii_param_0];
	ld.param.u64 	%rd6, [_Z8sgemm_v5ILj32ELj32ELj32ELj4ELj2EEvPfS0_S0_iii_param_1];
	ld.param.u32 	%r19, [_Z8sgemm_v5ILj32ELj32ELj32ELj4ELj2EEvPfS0_S0_iii_param_4];
	ld.param.u32 	%r20, [_Z8sgemm_v5ILj32ELj32ELj32ELj4ELj2EEvPfS0_S0_iii_param_5];
	mov.u32 	%r1, %tid.y;
	mov.u32 	%r21, %ntid.x;
	mov.u32 	%r2, %tid.x;
	mad.lo.s32 	%r22, %r1, %r21, %r2;
	and.b32  	%r3, %r22, 15;
	shr.u32 	%r4, %r22, 4;
	mov.u32 	%r23, %ctaid.y;
	mul.lo.s32 	%r24, %r23, %r20;
	shl.b32 	%r25, %r24, 5;
	cvt.u64.u32 	%rd1, %r25;
	mov.u32 	%r26, %ctaid.x;
	shl.b32 	%r27, %r26, 5;
	cvt.u64.u32 	%rd2, %r27;
	setp.lt.s32 	%p1, %r20, 1;
	mov.f32 	%f95, 0f00000000;
	mov.f32 	%f96, %f95;
	mov.f32 	%f97, %f95;
	mov.f32 	%f98, %f95;
	@%p1 bra 	$L__BB0_5;
	shl.b32 	%r29, %r1, 7;
	mov.u32 	%r30, _ZZ8sgemm_v5ILj32ELj32ELj32ELj4ELj2EEvPfS0_S0_iiiE8a_shared;
	add.s32 	%r31, %r30, %r29;
	shl.b32 	%r32, %r2, 4;
	add.s32 	%r5, %r31, %r32;
	shl.b32 	%r6, %r2, 2;
	mad.lo.s32 	%r7, %r20, %r1, %r6;
	mov.u32 	%r33, _ZZ8sgemm_v5ILj32ELj32ELj32ELj4ELj2EEvPfS0_S0_iiiE8b_shared;
	add.s32 	%r34, %r33, %r29;
	add.s32 	%r8, %r34, %r32;
	cvta.to.global.u64 	%rd3, %rd5;
	cvta.to.global.u64 	%rd4, %rd6;
	mov.b32 	%r51, 0;
	mov.f32 	%f95, 0f00000000;
$L__BB0_2:
	shl.b32 	%r36, %r4, 8;
	add.s32 	%r38, %r36, %r30;
	add.s32 	%r53, %r38, 128;
	shl.b32 	%r39, %r3, 3;
	add.s32 	%r41, %r39, %r33;
	add.s32 	%r52, %r41, 512;
	add.s32 	%r42, %r7, %r51;
	cvt.u64.u32 	%rd8, %r42;
	add.s64 	%rd9, %rd8, %rd1;
	shl.b64 	%rd10, %rd9, 2;
	add.s64 	%rd11, %rd3, %rd10;
	ld.global.v4.f32 	{%f19, %f20, %f21, %f22}, [%rd11];
	st.shared.v4.f32 	[%r5], {%f19, %f20, %f21, %f22};
	add.s32 	%r43, %r51, %r1;
	mad.lo.s32 	%r44, %r43, %r19, %r6;
	cvt.u64.u32 	%rd12, %r44;
	add.s64 	%rd13, %rd12, %rd2;
	shl.b64 	%rd14, %rd13, 2;
	add.s64 	%rd15, %rd4, %rd14;
	ld.global.v4.f32 	{%f23, %f24, %f25, %f26}, [%rd15];
	st.shared.v4.f32 	[%r8], {%f23, %f24, %f25, %f26};
	bar.sync 	0;
	mov.b32 	%r54, 128;
$L__BB0_3:
	ld.shared.f32 	%f27, [%r53+-128];
	ld.shared.f32 	%f28, [%r53];
	ld.shared.f32 	%f29, [%r52+-512];
	ld.shared.f32 	%f30, [%r52+-508];
	fma.rn.f32 	%f31, %f27, %f29, %f98;
	fma.rn.f32 	%f32, %f27, %f30, %f97;
	fma.rn.f32 	%f33, %f28, %f29, %f96;
	fma.rn.f32 	%f34, %f28, %f30, %f95;
	ld.shared.f32 	%f35, [%r53+-124];
	ld.shared.f32 	%f36, [%r53+4];
	ld.shared.f32 	%f37, [%r52+-384];
	ld.shared.f32 	%f38, [%r52+-380];
	fma.rn.f32 	%f39, %f35, %f37, %f31;
	fma.rn.f32 	%f40, %f35, %f38, %f32;
	fma.rn.f32 	%f41, %f36, %f37, %f33;
	fma.rn.f32 	%f42, %f36, %f38, %f34;
	ld.shared.f32 	%f43, [%r53+-120];
	ld.shared.f32 	%f44, [%r53+8];
	ld.shared.f32 	%f45, [%r52+-256];
	ld.shared.f32 	%f46, [%r52+-252];
	fma.rn.f32 	%f47, %f43, %f45, %f39;
	fma.rn.f32 	%f48, %f43, %f46, %f40;
	fma.rn.f32 	%f49, %f44, %f45, %f41;
	fma.rn.f32 	%f50, %f44, %f46, %f42;
	ld.shared.f32 	%f51, [%r53+-116];
	ld.shared.f32 	%f52, [%r53+12];
	ld.shared.f32 	%f53, [%r52+-128];
	ld.shared.f32 	%f54, [%r52+-124];
	fma.rn.f32 	%f55, %f51, %f53, %f47;
	fma.rn.f32 	%f56, %f51, %f54, %f48;
	fma.rn.f32 	%f57, %f52, %f53, %f49;
	fma.rn.f32 	%f58, %f52, %f54, %f50;
	ld.shared.f32 	%f59, [%r53+-112];
	ld.shared.f32 	%f60, [%r53+16];
	ld.shared.f32 	%f61, [%r52];
	ld.shared.f32 	%f62, [%r52+4];
	fma.rn.f32 	%f63, %f59, %f61, %f55;
	fma.rn.f32 	%f64, %f59, %f62, %f56;
	fma.rn.f32 	%f65, %f60, %f61, %f57;
	fma.rn.f32 	%f66, %f60, %f62, %f58;
	ld.shared.f32 	%f67, [%r53+-108];
	ld.shared.f32 	%f68, [%r53+20];
	ld.shared.f32 	%f69, [%r52+128];
	ld.shared.f32 	%f70, [%r52+132];
	fma.rn.f32 	%f71, %f67, %f69, %f63;
	fma.rn.f32 	%f72, %f67, %f70, %f64;
	fma.rn.f32 	%f73, %f68, %f69, %f65;
	fma.rn.f32 	%f74, %f68, %f70, %f66;
	ld.shared.f32 	%f75, [%r53+-104];
	ld.shared.f32 	%f76, [%r53+24];
	ld.shared.f32 	%f77, [%r52+256];
	ld.shared.f32 	%f78, [%r52+260];
	fma.rn.f32 	%f79, %f75, %f77, %f71;
	fma.rn.f32 	%f80, %f75, %f78, %f72;
	fma.rn.f32 	%f81, %f76, %f77, %f73;
	fma.rn.f32 	%f82, %f76, %f78, %f74;
	ld.shared.f32 	%f83, [%r53+-100];
	ld.shared.f32 	%f84, [%r53+28];
	ld.shared.f32 	%f85, [%r52+384];
	ld.shared.f32 	%f86, [%r52+388];
	fma.rn.f32 	%f98, %f83, %f85, %f79;
	fma.rn.f32 	%f97, %f83, %f86, %f80;
	fma.rn.f32 	%f96, %f84, %f85, %f81;
	fma.rn.f32 	%f95, %f84, %f86, %f82;
	add.s32 	%r54, %r54, 32;
	add.s32 	%r53, %r53, 32;
	add.s32 	%r52, %r52, 1024;
	setp.ne.s32 	%p2, %r54, 256;
	@%p2 bra 	$L__BB0_3;
	bar.sync 	0;
	add.s32 	%r51, %r51, 32;
	setp.lt.s32 	%p3, %r51, %r20;
	@%p3 bra 	$L__BB0_2;
$L__BB0_5:
	ld.param.u64 	%rd30, [_Z8sgemm_v5ILj32ELj32ELj32ELj4ELj2EEvPfS0_S0_iii_param_2];
	add.s64 	%rd16, %rd1, %rd2;
	cvta.to.global.u64 	%rd17, %rd30;
	shl.b32 	%r45, %r3, 1;
	mul.lo.s32 	%r46, %r4, %r19;
	shl.b32 	%r47, %r46, 1;
	add.s32 	%r48, %r47, %r45;
	cvt.u64.u32 	%rd18, %r48;
	add.s64 	%rd19, %rd16, %rd18;
	shl.b64 	%rd20, %rd19, 2;
	add.s64 	%rd21, %rd17, %rd20;
	st.global.f32 	[%rd21], %f98;
	st.global.f32 	[%rd21+4], %f97;
	add.s32 	%r49, %r48, %r19;
	cvt.u64.u32 	%rd22, %r49;
	add.s64 	%rd23, %rd16, %rd22;
	shl.b64 	%rd24, %rd23, 2;
	add.s64 	%rd25, %rd17, %rd24;
	st.global.f32 	[%rd25], %f96;
	add.s32 	%r50, %r49, 1;
	cvt.u64.u32 	%rd26, %r50;
	add.s64 	%rd27, %rd16, %rd26;
	shl.b64 	%rd28, %rd27, 2;
	add.s64 	%rd29, %rd17, %rd28;
	st.global.f32 	[%rd29], %f95;
	ret;

}


// ===== COMPILED SASS (sm_100) =====

	.target	sm_100

	.elftype	@"ET_EXEC"


//--------------------- .note.nv.tkinfo           --------------------------
	.section	.note.nv.tkinfo,"",@"SHT_NOTE"
	.sectionflags	@"SHF_NOTE_NV_TKINFO"
	.tkinfo
        /*0018*/ 	.word	0x00000002
        /*0030*/ 	.string	""
        /*0030*/ 	.string	"ptxas"
        /*0030*/ 	.string	"Cuda compilation tools, release 13.0, V13.0.88"
        /*0030*/ 	.string	"Build cuda_13.0.r13.0/compiler.36424714_0"
        /*0030*/ 	.string	"-arch sm_100 -m 64 "



//--------------------- .note.nv.cuinfo           --------------------------
	.section	.note.nv.cuinfo,"",@"SHT_NOTE"
	.sectionflags	@"SHF_NOTE_NV_CUINFO"
        /*0018*/ 	.short	0x0002
        /*001a*/ 	.short	0x0064
        /*001c*/ 	.short	0x0082
	.zero		2


//--------------------- .nv.info                  --------------------------
	.section	.nv.info,"",@"SHT_CUDA_INFO"
	.align	4


	//----- nvinfo : EIATTR_REGCOUNT
	.align		4
        /*0000*/ 	.byte	0x04, 0x2f
        /*0002*/ 	.short	(.L_1 - .L_0)
	.align		4
.L_0:
        /*0004*/ 	.word	index@(_Z8sgemm_v5ILj32ELj32ELj32ELj4ELj2EEvPfS0_S0_iii)
        /*0008*/ 	.word	0x00000020


	//----- nvinfo : EIATTR_FRAME_SIZE
	.align		4
.L_1:
        /*000c*/ 	.byte	0x04, 0x11
        /*000e*/ 	.short	(.L_3 - .L_2)
	.align		4
.L_2:
        /*0010*/ 	.word	index@(_Z8sgemm_v5ILj32ELj32ELj32ELj4ELj2EEvPfS0_S0_iii)
        /*0014*/ 	.word	0x00000000


	//----- nvinfo : EIATTR_MIN_STACK_SIZE
	.align		4
.L_3:
        /*0018*/ 	.byte	0x04, 0x12
        /*001a*/ 	.short	(.L_5 - .L_4)
	.align		4
.L_4:
        /*001c*/ 	.word	index@(_Z8sgemm_v5ILj32ELj32ELj32ELj4ELj2EEvPfS0_S0_iii)
        /*0020*/ 	.word	0x00000000
.L_5:


//--------------------- .nv.compat                --------------------------
	.section	.nv.compat,"",@"SHT_CUDA_COMPAT_INFO"
	.align	4
        /*0000*/ 	.byte	0x02, 0x09, 0x00, 0x00, 0x02, 0x02, 0x01, 0x00, 0x02, 0x05, 0x05, 0x00, 0x03, 0x07, 0x01, 0x01
        /*0010*/ 	.byte	0x02, 0x03, 0x00, 0x00, 0x02, 0x06, 0x01, 0x00, 0x04, 0x0b, 0x08, 0x00, 0x09, 0x00, 0x00, 0x00
        /*0020*/ 	.byte	0x00, 0x00, 0x00, 0x00


//--------------------- .nv.info._Z8sgemm_v5ILj32ELj32ELj32ELj4ELj2EEvPfS0_S0_iii --------------------------
	.section	.nv.info._Z8sgemm_v5ILj32ELj32ELj32ELj4ELj2EEvPfS0_S0_iii,"",@"SHT_CUDA_INFO"
	.sectionflags	@""
	.align	4


	//----- nvinfo : EIATTR_CUDA_API_VERSION
	.align		4
        /*0000*/ 	.byte	0x04, 0x37
        /*0002*/ 	.short	(.L_7 - .L_6)
.L_6:
        /*0004*/ 	.word	0x00000082


	//----- nvinfo : EIATTR_KPARAM_INFO
	.align		4
.L_7:
        /*0008*/ 	.byte	0x04, 0x17
        /*000a*/ 	.short	(.L_9 - .L_8)
.L_8:
        /*000c*/ 	.word	0x00000000
        /*0010*/ 	.short	0x0005
        /*0012*/ 	.short	0x0020
        /*0014*/ 	.byte	0x00, 0xf0, 0x11, 0x00


	//----- nvinfo : EIATTR_KPARAM_INFO
	.align		4
.L_9:
        /*0018*/ 	.byte	0x04, 0x17
        /*001a*/ 	.short	(.L_11 - .L_10)
.L_10:
        /*001c*/ 	.word	0x00000000
        /*0020*/ 	.short	0x0004
        /*0022*/ 	.short	0x001c
        /*0024*/ 	.byte	0x00, 0xf0, 0x11, 0x00


	//----- nvinfo : EIATTR_KPARAM_INFO
	.align		4
.L_11:
        /*0028*/ 	.byte	0x04, 0x17
        /*002a*/ 	.short	(.L_13 - .L_12)
.L_12:
        /*002c*/ 	.word	0x00000000
        /*0030*/ 	.short	0x0003
        /*0032*/ 	.short	0x0018
        /*0034*/ 	.byte	0x00, 0xf0, 0x11, 0x00


	//----- nvinfo : EIATTR_KPARAM_INFO
	.align		4
.L_13:
        /*0038*/ 	.byte	0x04, 0x17
        /*003a*/ 	.short	(.L_15 - .L_14)
.L_14:
        /*003c*/ 	.word	0x00000000
        /*0040*/ 	.short	0x0002
        /*0042*/ 	.short	0x0010
        /*0044*/ 	.byte	0x00, 0xf5, 0x21, 0x00


	//----- nvinfo : EIATTR_KPARAM_INFO
	.align		4
.L_15:
        /*0048*/ 	.byte	0x04, 0x17
        /*004a*/ 	.short	(.L_17 - .L_16)
.L_16:
        /*004c*/ 	.word	0x00000000
        /*0050*/ 	.short	0x0001
        /*0052*/ 	.short	0x0008
        /*0054*/ 	.byte	0x00, 0xf5, 0x21, 0x00


	//----- nvinfo : EIATTR_KPARAM_INFO
	.align		4
.L_17:
        /*0058*/ 	.byte	0x04, 0x17
        /*005a*/ 	.short	(.L_19 - .L_18)
.L_18:
        /*005c*/ 	.word	0x00000000
        /*0060*/ 	.short	0x0000
        /*0062*/ 	.short	0x0000
        /*0064*/ 	.byte	0x00, 0xf5, 0x21, 0x00


	//----- nvinfo : EIATTR_SPARSE_MMA_MASK
	.align		4
.L_19:
        /*0068*/ 	.byte	0x03, 0x50
        /*006a*/ 	.short	0x0000


	//----- nvinfo : EIATTR_MAXREG_COUNT
	.align		4
        /*006c*/ 	.byte	0x03, 0x1b
        /*006e*/ 	.short	0x00ff


	//----- nvinfo : EIATTR_NUM_BARRIERS
	.align		4
        /*0070*/ 	.byte	0x02, 0x4c
        /*0072*/ 	.byte	0x01
	.zero		1


	//----- nvinfo : EIATTR_MERCURY_ISA_VERSION
	.align		4
        /*0074*/ 	.byte	0x03, 0x5f
        /*0076*/ 	.short	0x0101


	//----- nvinfo : EIATTR_VRC_CTA_INIT_COUNT
	.align		4
        /*0078*/ 	.byte	0x02, 0x4a
	.zero		1
	.zero		1


	//----- nvinfo : EIATTR_EXIT_INSTR_OFFSETS
	.align		4
        /*007c*/ 	.byte	0x04, 0x1c
        /*007e*/ 	.short	(.L_21 - .L_20)


	//   ....[0]....
.L_20:
        /*0080*/ 	.word	0x00000840


	//----- nvinfo : EIATTR_CBANK_PARAM_SIZE
	.align		4
.L_21:
        /*0084*/ 	.byte	0x03, 0x19
        /*0086*/ 	.short	0x0024


	//----- nvinfo : EIATTR_PARAM_CBANK
	.align		4
        /*0088*/ 	.byte	0x04, 0x0a
        /*008a*/ 	.short	(.L_23 - .L_22)
	.align		4
.L_22:
        /*008c*/ 	.word	index@(.nv.constant0._Z8sgemm_v5ILj32ELj32ELj32ELj4ELj2EEvPfS0_S0_iii)
        /*0090*/ 	.short	0x0380
        /*0092*/ 	.short	0x0024


	//----- nvinfo : EIATTR_SW_WAR
	.align		4
.L_23:
        /*0094*/ 	.byte	0x04, 0x36
        /*0096*/ 	.short	(.L_25 - .L_24)
.L_24:
        /*0098*/ 	.word	0x00000008
.L_25:


//--------------------- .nv.callgraph             --------------------------
	.section	.nv.callgraph,"",@"SHT_CUDA_CALLGRAPH"
	.align	4
	.sectionentsize	8
	.align		4
        /*0000*/ 	.word	0x00000000
	.align		4
        /*0004*/ 	.word	0xffffffff
	.align		4
        /*0008*/ 	.word	0x00000000
	.align		4
        /*000c*/ 	.word	0xfffffffe
	.align		4
        /*0010*/ 	.word	0x00000000
	.align		4
        /*0014*/ 	.word	0xfffffffd
	.align		4
        /*0018*/ 	.word	0x00000000
	.align		4
        /*001c*/ 	.word	0xfffffffc


//--------------------- .text._Z8sgemm_v5ILj32ELj32ELj32ELj4ELj2EEvPfS0_S0_iii --------------------------
	.section	.text._Z8sgemm_v5ILj32ELj32ELj32ELj4ELj2EEvPfS0_S0_iii,"ax",@progbits
	.align	128
        .global         _Z8sgemm_v5ILj32ELj32ELj32ELj4ELj2EEvPfS0_S0_iii
        .type           _Z8sgemm_v5ILj32ELj32ELj32ELj4ELj2EEvPfS0_S0_iii,@function
        .size           _Z8sgemm_v5ILj32ELj32ELj32ELj4ELj2EEvPfS0_S0_iii,(.L_x_4 - _Z8sgemm_v5ILj32ELj32ELj32ELj4ELj2EEvPfS0_S0_iii)
        .other          _Z8sgemm_v5ILj32ELj32ELj32ELj4ELj2EEvPfS0_S0_iii,@"STO_CUDA_ENTRY STV_DEFAULT"
_Z8sgemm_v5ILj32ELj32ELj32ELj4ELj2EEvPfS0_S0_iii:
.text._Z8sgemm_v5ILj32ELj32ELj32ELj4ELj2EEvPfS0_S0_iii:
[----:B------:R-:W-:Y:S01]  /*0000*/  LDC R1, c[0x0][0x37c] ;  /* 0x0000df00ff017b82 */ /* 0x000fe20000000800 */
[----:B------:R-:W0:Y:S01]  /*0010*/  S2R R0, SR_TID.Y ;  /* 0x0000000000007919 */ /* 0x000e220000002200 */
[----:B------:R-:W1:Y:S06]  /*0020*/  LDCU UR12, c[0x0][0x3a0] ;  /* 0x00007400ff0c77ac */ /* 0x000e6c0008000800 */
[----:B------:R-:W2:Y:S01]  /*0030*/  S2UR UR4, SR_CTAID.Y ;  /* 0x00000000000479c3 */ /* 0x000ea20000002600 */
[----:B------:R-:W-:Y:S01]  /*0040*/  CS2R R26, SRZ ;  /* 0x00000000001a7805 */ /* 0x000fe2000001ff00 */
[----:B------:R-:W0:Y:S01]  /*0050*/  S2R R5, SR_TID.X ;  /* 0x0000000000057919 */ /* 0x000e220000002100 */
[----:B------:R-:W0:Y:S01]  /*0060*/  LDCU UR5, c[0x0][0x360] ;  /* 0x00006c00ff0577ac */ /* 0x000e220008000800 */
[----:B------:R-:W-:Y:S01]  /*0070*/  CS2R R18, SRZ ;  /* 0x0000000000127805 */ /* 0x000fe2000001ff00 */
[----:B------:R-:W3:Y:S03]  /*0080*/  LDCU.64 UR10, c[0x0][0x358] ;  /* 0x00006b00ff0a77ac */ /* 0x000ee60008000a00 */
[----:B------:R-:W4:Y:S01]  /*0090*/  S2UR UR6, SR_CTAID.X ;  /* 0x00000000000679c3 */ /* 0x000f220000002500 */
[----:B-1----:R-:W-:-:S02]  /*00a0*/  UISETP.GE.AND UP0, UPT, UR12, 0x1, UPT ;  /* 0x000000010c00788c */ /* 0x002fc4000bf06270 */
[----:B--2---:R-:W-:Y:S02]  /*00b0*/  UIMAD UR4, UR4, UR12, URZ ;  /* 0x0000000c040472a4 */ /* 0x004fe4000f8e02ff */
[----:B----4-:R-:W-:Y:S01]  /*00c0*/  USHF.L.U32 UR6, UR6, 0x5, URZ ;  /* 0x0000000506067899 */ /* 0x010fe200080006ff */
[----:B0-----:R-:W-:Y:S01]  /*00d0*/  IMAD R22, R0, UR5, R5 ;  /* 0x0000000500167c24 */ /* 0x001fe2000f8e0205 */
[----:B------:R-:W-:-:S04]  /*00e0*/  USHF.L.U32 UR5, UR4, 0x5, URZ ;  /* 0x0000000504057899 */ /* 0x000fc800080006ff */
[----:B------:R-:W-:Y:S02]  /*00f0*/  LOP3.LUT R23, R22, 0xf, RZ, 0xc0, !PT ;  /* 0x0000000f16177812 */ /* 0x000fe400078ec0ff */
[----:B------:R-:W-:Y:S01]  /*0100*/  SHF.R.U32.HI R22, RZ, 0x4, R22 ;  /* 0x00000004ff167819 */ /* 0x000fe20000011616 */
[----:B---3--:R-:W-:Y:S06]  /*0110*/  BRA.U !UP0, `(.L_x_0) ;  /* 0x0000000508687547 */ /* 0x008fec000b800000 */
[----:B------:R-:W0:Y:S01]  /*0120*/  S2UR UR9, SR_CgaCtaId ;  /* 0x00000000000979c3 */ /* 0x000e220000008800 */
[----:B------:R-:W-:Y:S01]  /*0130*/  UMOV UR4, 0x400 ;  /* 0x0000040000047882 */ /* 0x000fe20000000000 */
[----:B------:R-:W-:Y:S01]  /*0140*/  SHF.L.U32 R3, R5, 0x2, RZ ;  /* 0x0000000205037819 */ /* 0x000fe200000006ff */
[----:B------:R-:W-:Y:S01]  /*0150*/  UIADD3 UR8, UPT, UPT, UR4, 0x1000, URZ ;  /* 0x0000100004087890 */ /* 0x000fe2000fffe0ff */
[----:B------:R-:W-:-:S03]  /*0160*/  HFMA2 R26, -RZ, RZ, 0, 0 ;  /* 0x00000000ff1a7431 */ /* 0x000fc600000001ff */
[----:B------:R-:W-:Y:S01]  /*0170*/  IMAD R17, R0, UR12, R3 ;  /* 0x0000000c00117c24 */ /* 0x000fe2000f8e0203 */
[----:B0-----:R-:W-:Y:S02]  /*0180*/  ULEA UR7, UR9, UR4, 0x18 ;  /* 0x0000000409077291 */ /* 0x001fe4000f8ec0ff */
[----:B------:R-:W-:Y:S01]  /*0190*/  ULEA UR8, UR9, UR8, 0x18 ;  /* 0x0000000809087291 */ /* 0x000fe2000f8ec0ff */
[----:B------:R-:W-:-:S03]  /*01a0*/  UMOV UR4, URZ ;  /* 0x000000ff00047c82 */ /* 0x000fc60008000000 */
[C---:B------:R-:W-:Y:S02]  /*01b0*/  LEA R2, R0.reuse, UR7, 0x7 ;  /* 0x0000000700027c11 */ /* 0x040fe4000f8e38ff */
[----:B------:R-:W-:Y:S02]  /*01c0*/  LEA R16, R0, UR8, 0x7 ;  /* 0x0000000800107c11 */ /* 0x000fe4000f8e38ff */
[C---:B------:R-:W-:Y:S02]  /*01d0*/  LEA R2, R5.reuse, R2, 0x4 ;  /* 0x0000000205027211 */ /* 0x040fe400078e20ff */
[----:B------:R-:W-:-:S07]  /*01e0*/  LEA R16, R5, R16, 0x4 ;  /* 0x0000001005107211 */ /* 0x000fce00078e20ff */
.L_x_2:
[----:B------:R-:W0:Y:S01]  /*01f0*/  LDCU UR9, c[0x0][0x39c] ;  /* 0x00007380ff0977ac */ /* 0x000e220008000800 */
[----:B------:R-:W-:Y:S02]  /*0200*/  IADD3 R6, PT, PT, R0, UR4, RZ ;  /* 0x0000000400067c10 */ /* 0x000fe4000fffe0ff */
[----:B------:R-:W-:Y:S01]  /*0210*/  IADD3 R4, PT, PT, R17, UR4, RZ ;  /* 0x0000000411047c10 */ /* 0x000fe2000fffe0ff */
[----:B------:R-:W1:Y:S03]  /*0220*/  LDCU.128 UR12, c[0x0][0x380] ;  /* 0x00007000ff0c77ac */ /* 0x000e660008000c00 */
[----:B------:R-:W-:-:S04]  /*0230*/  IADD3 R5, P2, PT, R4, UR5, RZ ;  /* 0x0000000504057c10 */ /* 0x000fc8000ff5e0ff */
[----:B------:R-:W-:Y:S01]  /*0240*/  IADD3.X R10, PT, PT, RZ, RZ, RZ, P2, !PT ;  /* 0x000000ffff0a7210 */ /* 0x000fe200017fe4ff */
[----:B0-----:R-:W-:Y:S01]  /*0250*/  IMAD R6, R6, UR9, R3 ;  /* 0x0000000906067c24 */ /* 0x001fe2000f8e0203 */
[----:B------:R-:W0:Y:S01]  /*0260*/  LDCU UR9, c[0x0][0x3a0] ;  /* 0x00007400ff0977ac */ /* 0x000e220008000800 */
[----:B-1----:R-:W-:-:S03]  /*0270*/  LEA R4, P0, R5, UR12, 0x2 ;  /* 0x0000000c05047c11 */ /* 0x002fc6000f8010ff */
[----:B------:R-:W-:Y:S02]  /*0280*/  IADD3 R6, P1, PT, R6, UR6, RZ ;  /* 0x0000000606067c10 */ /* 0x000fe4000ff3e0ff */
[----:B------:R-:W-:Y:S02]  /*0290*/  LEA.HI.X R5, R5, UR13, R10, 0x2, P0 ;  /* 0x0000000d05057c11 */ /* 0x000fe400080f140a */
[----:B------:R-:W-:Y:S02]  /*02a0*/  LEA R8, P2, R6, UR14, 0x2 ;  /* 0x0000000e06087c11 */ /* 0x000fe4000f8410ff */
[----:B------:R-:W-:-:S04]  /*02b0*/  IADD3.X R7, PT, PT, RZ, RZ, RZ, P1, !PT ;  /* 0x000000ffff077210 */ /* 0x000fc80000ffe4ff */
[----:B------:R-:W-:Y:S02]  /*02c0*/  LEA.HI.X R9, R6, UR15, R7, 0x2, P2 ;  /* 0x0000000f06097c11 */ /* 0x000fe400090f1407 */
[----:B------:R-:W2:Y:S04]  /*02d0*/  LDG.E.128 R4, desc[UR10][R4.64] ;  /* 0x0000000a04047981 */ /* 0x000ea8000c1e1d00 */
[----:B------:R-:W3:Y:S01]  /*02e0*/  LDG.E.128 R8, desc[UR10][R8.64] ;  /* 0x0000000a08087981 */ /* 0x000ee2000c1e1d00 */
[----:B------:R-:W-:Y:S01]  /*02f0*/  LEA R25, R22, UR7, 0x8 ;  /* 0x0000000716197c11 */ /* 0x000fe2000f8e40ff */
[----:B------:R-:W-:Y:S01]  /*0300*/  UIADD3 UR4, UPT, UPT, UR4, 0x20, URZ ;  /* 0x0000002004047890 */ /* 0x000fe2000fffe0ff */
[----:B------:R-:W-:-:S03]  /*0310*/  LEA R24, R23, UR8, 0x3 ;  /* 0x0000000817187c11 */ /* 0x000fc6000f8e18ff */
[----:B------:R-:W-:Y:S01]  /*0320*/  VIADD R25, R25, 0x80 ;  /* 0x0000008019197836 */ /* 0x000fe20000000000 */
[----:B------:R-:W-:Y:S01]  /*0330*/  IADD3 R24, PT, PT, R24, 0x200, RZ ;  /* 0x0000020018187810 */ /* 0x000fe20007ffe0ff */
[----:B0-----:R-:W-:-:S03]  /*0340*/  UISETP.GE.AND UP1, UPT, UR4, UR9, UPT ;  /* 0x000000090400728c */ /* 0x001fc6000bf26270 */
[----:B------:R-:W-:Y:S01]  /*0350*/  UMOV UR9, 0x80 ;  /* 0x0000008000097882 */ /* 0x000fe20000000000 */
[----:B--2---:R0:W-:Y:S04]  /*0360*/  STS.128 [R2], R4 ;  /* 0x0000000402007388 */ /* 0x0041e80000000c00 */
[----:B---3--:R0:W-:Y:S01]  /*0370*/  STS.128 [R16], R8 ;  /* 0x0000000810007388 */ /* 0x0081e20000000c00 */
[----:B------:R-:W-:Y:S06]  /*0380*/  BAR.SYNC.DEFER_BLOCKING 0x0 ;  /* 0x0000000000007b1d */ /* 0x000fec0000010000 */
.L_x_1:
[----:B0-----:R-:W-:Y:S01]  /*0390*/  LDS.64 R10, [R24+-0x200] ;  /* 0xfffe0000180a7984 */ /* 0x001fe20000000a00 */
[----:B------:R-:W-:-:S03]  /*03a0*/  UIADD3 UR9, UPT, UPT, UR9, 0x20, URZ ;  /* 0x0000002009097890 */ /* 0x000fc6000fffe0ff */
[----:B------:R-:W0:Y:S01]  /*03b0*/  LDS.128 R12, [R25+-0x80] ;  /* 0xffff8000190c7984 */ /* 0x000e220000000c00 */
[----:B------:R-:W-:-:S03]  /*03c0*/  UISETP.NE.AND UP0, UPT, UR9, 0x100, UPT ;  /* 0x000001000900788c */ /* 0x000fc6000bf05270 */
[----:B------:R-:W1:Y:S04]  /*03d0*/  LDS.128 R4, [R25] ;  /* 0x0000000019047984 */ /* 0x000e680000000c00 */
[----:B------:R-:W2:Y:S04]  /*03e0*/  LDS.64 R8, [R24+-0x180] ;  /* 0xfffe800018087984 */ /* 0x000ea80000000a00 */
[----:B------:R-:W3:Y:S01]  /*03f0*/  LDS.64 R20, [R24+-0x100] ;  /* 0xffff000018147984 */ /* 0x000ee20000000a00 */
[C---:B0-----:R-:W-:Y:S01]  /*0400*/  FFMA R29, R12.reuse, R10, R19 ;  /* 0x0000000a0c1d7223 */ /* 0x041fe20000000013 */
[----:B------:R-:W-:-:S02]  /*0410*/  FFMA R12, R12, R11, R18 ;  /* 0x0000000b0c0c7223 */ /* 0x000fc40000000012 */
[----:B------:R-:W0:Y:S01]  /*0420*/  LDS.64 R18, [R24+-0x80] ;  /* 0xffff800018127984 */ /* 0x000e220000000a00 */
[C---:B-1----:R-:W-:Y:S01]  /*0430*/  FFMA R10, R4.reuse, R10, R27 ;  /* 0x0000000a040a7223 */ /* 0x042fe2000000001b */
[----:B------:R-:W-:Y:S01]  /*0440*/  FFMA R4, R4, R11, R26 ;  /* 0x0000000b04047223 */ /* 0x000fe2000000001a */
[C---:B--2---:R-:W-:Y:S01]  /*0450*/  FFMA R29, R8.reuse, R13, R29 ;  /* 0x0000000d081d7223 */ /* 0x044fe2000000001d */
[----:B------:R-:W-:Y:S01]  /*0460*/  FFMA R11, R13, R9, R12 ;  /* 0x000000090d0b7223 */ /* 0x000fe2000000000c */
[----:B------:R-:W-:Y:S01]  /*0470*/  FFMA R10, R8, R5, R10 ;  /* 0x00000005080a7223 */ /* 0x000fe2000000000a */
[----:B------:R-:W-:Y:S01]  /*0480*/  FFMA R27, R5, R9, R4 ;  /* 0x00000009051b7223 */ /* 0x000fe20000000004 */
[----:B---3--:R-:W-:Y:S01]  /*0490*/  FFMA R13, R20, R14, R29 ;  /* 0x0000000e140d7223 */ /* 0x008fe2000000001d */
[-C--:B------:R-:W-:Y:S01]  /*04a0*/  FFMA R14, R14, R21.reuse, R11 ;  /* 0x000000150e0e7223 */ /* 0x080fe2000000000b */
[----:B------:R-:W-:Y:S01]  /*04b0*/  FFMA R20, R20, R6, R10 ;  /* 0x0000000614147223 */ /* 0x000fe2000000000a */
[----:B------:R-:W-:Y:S01]  /*04c0*/  LDS.64 R4, [R24] ;  /* 0x0000000018047984 */ /* 0x000fe20000000a00 */
[----:B------:R-:W-:-:S03]  /*04d0*/  FFMA R26, R6, R21, R27 ;  /* 0x00000015061a7223 */ /* 0x000fc6000000001b */
[----:B------:R-:W1:Y:S01]  /*04e0*/  LDS.128 R8, [R25+-0x70] ;  /* 0xffff900019087984 */ /* 0x000e620000000c00 */
[C---:B0-----:R-:W-:Y:S01]  /*04f0*/  FFMA R21, R18.reuse, R15, R13 ;  /* 0x0000000f12157223 */ /* 0x041fe2000000000d */
[----:B------:R-:W-:Y:S01]  /*0500*/  FFMA R6, R15, R19, R14 ;  /* 0x000000130f067223 */ /* 0x000fe2000000000e */
[----:B------:R-:W-:Y:S01]  /*0510*/  FFMA R27, R18, R7, R20 ;  /* 0x00000007121b7223 */ /* 0x000fe20000000014 */
[----:B------:R0:W2:Y:S01]  /*0520*/  LDS.128 R12, [R25+0x10] ;  /* 0x00001000190c7984 */ /* 0x0000a20000000c00 */
[----:B------:R-:W-:-:S03]  /*0530*/  FFMA R20, R7, R19, R26 ;  /* 0x0000001307147223 */ /* 0x000fc6000000001a */
[----:B------:R-:W3:Y:S01]  /*0540*/  LDS.64 R18, [R24+0x80] ;  /* 0x0000800018127984 */ /* 0x000ee20000000a00 */
[----:B0-----:R-:W-:Y:S01]  /*0550*/  IADD3 R25, PT, PT, R25, 0x20, RZ ;  /* 0x0000002019197810 */ /* 0x001fe20007ffe0ff */
[CC--:B-1----:R-:W-:Y:S01]  /*0560*/  FFMA R21, R8.reuse, R4.reuse, R21 ;  /* 0x0000000408157223 */ /* 0x0c2fe20000000015 */
[-C--:B------:R-:W-:Y:S02]  /*0570*/  FFMA R8, R8, R5.reuse, R6 ;  /* 0x0000000508087223 */ /* 0x080fe40000000006 */
[----:B------:R-:W0:Y:S01]  /*0580*/  LDS.64 R6, [R24+0x100] ;  /* 0x0001000018067984 */ /* 0x000e220000000a00 */
[C---:B--2---:R-:W-:Y:S01]  /*0590*/  FFMA R26, R12.reuse, R4, R27 ;  /* 0x000000040c1a7223 */ /* 0x044fe2000000001b */
[----:B------:R-:W-:Y:S02]  /*05a0*/  FFMA R20, R12, R5, R20 ;  /* 0x000000050c147223 */ /* 0x000fe40000000014 */
[----:B------:R1:W2:Y:S01]  /*05b0*/  LDS.64 R4, [R24+0x180] ;  /* 0x0001800018047984 */ /* 0x0002a20000000a00 */
[C---:B---3--:R-:W-:Y:S01]  /*05c0*/  FFMA R21, R18.reuse, R9, R21 ;  /* 0x0000000912157223 */ /* 0x048fe20000000015 */
[----:B------:R-:W-:Y:S01]  /*05d0*/  FFMA R27, R18, R13, R26 ;  /* 0x0000000d121b7223 */ /* 0x000fe2000000001a */
[-C--:B------:R-:W-:Y:S01]  /*05e0*/  FFMA R9, R9, R19.reuse, R8 ;  /* 0x0000001309097223 */ /* 0x080fe20000000008 */
[----:B------:R-:W-:Y:S01]  /*05f0*/  FFMA R13, R13, R19, R20 ;  /* 0x000000130d0d7223 */ /* 0x000fe20000000014 */
[----:B-1----:R-:W-:Y:S01]  /*0600*/  IADD3 R24, PT, PT, R24, 0x400, RZ ;  /* 0x0000040018187810 */ /* 0x002fe20007ffe0ff */
[C---:B0-----:R-:W-:Y:S01]  /*0610*/  FFMA R21, R6.reuse, R10, R21 ;  /* 0x0000000a06157223 */ /* 0x041fe20000000015 */
[----:B------:R-:W-:Y:S01]  /*0620*/  FFMA R6, R6, R14, R27 ;  /* 0x0000000e06067223 */ /* 0x000fe2000000001b */
[-C--:B------:R-:W-:Y:S01]  /*0630*/  FFMA R10, R10, R7.reuse, R9 ;  /* 0x000000070a0a7223 */ /* 0x080fe20000000009 */
[----:B------:R-:W-:Y:S01]  /*0640*/  FFMA R14, R14, R7, R13 ;  /* 0x000000070e0e7223 */ /* 0x000fe2000000000d */
[----:B--2---:R-:W-:-:S02]  /*0650*/  FFMA R19, R4, R11, R21 ;  /* 0x0000000b04137223 */ /* 0x004fc40000000015 */
[----:B------:R-:W-:Y:S01]  /*0660*/  FFMA R18, R11, R5, R10 ;  /* 0x000000050b127223 */ /* 0x000fe2000000000a */
[----:B------:R-:W-:Y:S01]  /*0670*/  FFMA R27, R4, R15, R6 ;  /* 0x0000000f041b7223 */ /* 0x000fe20000000006 */
[----:B------:R-:W-:Y:S01]  /*0680*/  FFMA R26, R15, R5, R14 ;  /* 0x000000050f1a7223 */ /* 0x000fe2000000000e */
[----:B------:R-:W-:Y:S06]  /*0690*/  BRA.U UP0, `(.L_x_1) ;  /* 0xfffffffd003c7547 */ /* 0x000fec000b83ffff */
[----:B------:R-:W-:Y:S06]  /*06a0*/  BAR.SYNC.DEFER_BLOCKING 0x0 ;  /* 0x0000000000007b1d */ /* 0x000fec0000010000 */
[----:B------:R-:W-:Y:S05]  /*06b0*/  BRA.U !UP1, `(.L_x_2) ;  /* 0xfffffff909cc7547 */ /* 0x000fea000b83ffff */
.L_x_0:
[----:B------:R-:W0:Y:S01]  /*06c0*/  LDCU UR7, c[0x0][0x39c] ;  /* 0x00007380ff0777ac */ /* 0x000e220008000800 */
[----:B------:R-:W1:Y:S01]  /*06d0*/  LDCU.64 UR8, c[0x0][0x390] ;  /* 0x00007200ff0877ac */ /* 0x000e620008000a00 */
[----:B------:R-:W-:-:S04]  /*06e0*/  UIADD3 UR5, UP0, UPT, UR5, UR6, URZ ;  /* 0x0000000605057290 */ /* 0x000fc8000ff1e0ff */
[----:B------:R-:W-:Y:S01]  /*06f0*/  UIADD3.X UR4, UPT, UPT, URZ, URZ, URZ, UP0, !UPT ;  /* 0x000000ffff047290 */ /* 0x000fe200087fe4ff */
[----:B0-----:R-:W-:-:S05]  /*0700*/  IMAD R0, R22, UR7, R23 ;  /* 0x0000000716007c24 */ /* 0x001fca000f8e0217 */
[----:B------:R-:W-:-:S04]  /*0710*/  SHF.L.U32 R0, R0, 0x1, RZ ;  /* 0x0000000100007819 */ /* 0x000fc800000006ff */
[C---:B------:R-:W-:Y:S01]  /*0720*/  IADD3 R4, P0, PT, R0.reuse, UR5, RZ ;  /* 0x0000000500047c10 */ /* 0x040fe2000ff1e0ff */
[----:B------:R-:W-:-:S03]  /*0730*/  VIADD R0, R0, UR7 ;  /* 0x0000000700007c36 */ /* 0x000fc60008000000 */
[----:B------:R-:W-:Y:S02]  /*0740*/  IADD3.X R7, PT, PT, RZ, UR4, RZ, P0, !PT ;  /* 0x00000004ff077c10 */ /* 0x000fe400087fe4ff */
[----:B------:R-:W-:Y:S02]  /*0750*/  IADD3 R3, PT, PT, R0, 0x1, RZ ;  /* 0x0000000100037810 */ /* 0x000fe40007ffe0ff */
[----:B-1----:R-:W-:Y:S02]  /*0760*/  LEA R2, P1, R4, UR8, 0x2 ;  /* 0x0000000804027c11 */ /* 0x002fe4000f8210ff */
[----:B------:R-:W-:Y:S02]  /*0770*/  IADD3 R5, P2, PT, R0, UR5, RZ ;  /* 0x0000000500057c10 */ /* 0x000fe4000ff5e0ff */
[----:B------:R-:W-:Y:S02]  /*0780*/  IADD3 R0, P0, PT, R3, UR5, RZ ;  /* 0x0000000503007c10 */ /* 0x000fe4000ff1e0ff */
[----:B------:R-:W-:-:S02]  /*0790*/  LEA.HI.X R3, R4, UR9, R7, 0x2, P1 ;  /* 0x0000000904037c11 */ /* 0x000fc400088f1407 */
[----:B------:R-:W-:Y:S02]  /*07a0*/  IADD3.X R8, PT, PT, RZ, UR4, RZ, P2, !PT ;  /* 0x00000004ff087c10 */ /* 0x000fe400097fe4ff */
[C---:B------:R-:W-:Y:S01]  /*07b0*/  LEA R4, P1, R5.reuse, UR8, 0x2 ;  /* 0x0000000805047c11 */ /* 0x040fe2000f8210ff */
[----:B------:R-:W-:Y:S01]  /*07c0*/  STG.E desc[UR10][R2.64], R19 ;  /* 0x0000001302007986 */ /* 0x000fe2000c10190a */
[----:B------:R-:W-:Y:S02]  /*07d0*/  IADD3.X R7, PT, PT, RZ, UR4, RZ, P0, !PT ;  /* 0x00000004ff077c10 */ /* 0x000fe400087fe4ff */
[C---:B------:R-:W-:Y:S01]  /*07e0*/  LEA R6, P0, R0.reuse, UR8, 0x2 ;  /* 0x0000000800067c11 */ /* 0x040fe2000f8010ff */
[----:B------:R-:W-:Y:S01]  /*07f0*/  STG.E desc[UR10][R2.64+0x4], R18 ;  /* 0x0000041202007986 */ /* 0x000fe2000c10190a */
[----:B------:R-:W-:Y:S02]  /*0800*/  LEA.HI.X R5, R5, UR9, R8, 0x2, P1 ;  /* 0x0000000905057c11 */ /* 0x000fe400088f1408 */
[----:B------:R-:W-:-:S03]  /*0810*/  LEA.HI.X R7, R0, UR9, R7, 0x2, P0 ;  /* 0x0000000900077c11 */ /* 0x000fc600080f1407 */
[----:B------:R-:W-:Y:S04]  /*0820*/  STG.E desc[UR10][R4.64], R27 ;  /* 0x0000001b04007986 */ /* 0x000fe8000c10190a */
[----:B------:R-:W-:Y:S01]  /*0830*/  STG.E desc[UR10][R6.64], R26 ;  /* 0x0000001a06007986 */ /* 0x000fe2000c10190a */
[----:B------:R-:W-:Y:S05]  /*0840*/  EXIT ;  /* 0x000000000000794d */ /* 0x000fea0003800000 */
.L_x_3:
[----:B------:R-:W-:-:S00]  /*0850*/  BRA `(.L_x_3) ;  /* 0xfffffffc00fc7947 */ /* 0x000fc0000383ffff */
[----:B------:R-:W-:-:S00]  /*0860*/  NOP ;  /* 0x0000000000007918 */ /* 0x000fc00000000000 */
        /* <DEDUP_REMOVED lines=9> */
.L_x_4:


//--------------------- .nv.shared._Z8sgemm_v5ILj32ELj32ELj32ELj4ELj2EEvPfS0_S0_iii --------------------------
	.section	.nv.shared._Z8sgemm_v5ILj32ELj32ELj32ELj4ELj2EEvPfS0_S0_iii,"aw",@nobits
	.sectionflags	@""
	.align	4
.nv.shared._Z8sgemm_v5ILj32ELj32ELj32ELj4ELj2EEvPfS0_S0_iii:
	.zero		9216


//--------------------- .nv.shared.reserved.0     --------------------------
	.section	.nv.shared.reserved.0,"aw",@nobits
	.weak		__nv_reservedSMEM_offset_0_alias
	.size		__nv_reservedSMEM_offset_0_alias, 0, 64
	.other		__nv_reservedSMEM_offset_0_alias,@"STO_CUDA_RESERVED_SHARED STV_DEFAULT"
__nv_reservedSMEM_offset_0_alias:
	.zero		0
	.zero		64


//--------------------- .nv.constant0._Z8sgemm_v5ILj32ELj32ELj32ELj4ELj2EEvPfS0_S0_iii --------------------------
	.section	.nv.constant0._Z8sgemm_v5ILj32ELj32ELj32ELj4ELj2EEvPfS0_S0_iii,"a",@progbits
	.sectionflags	@""
	.align	4
.nv.constant0._Z8sgemm_v5ILj32ELj32ELj32ELj4ELj2EEvPfS0_S0_iii:
	.zero		932


//--------------------- SYMBOLS --------------------------

	.type		.nv.reservedSmem.offset0,@object
	.size		.nv.reservedSmem.offset0,0x4
	.type		.nv.reservedSmem.cap,@object
	.size		.nv.reservedSmem.cap,0x4
